//
// Generated by NVIDIA NVVM Compiler
//
// Compiler Build ID: CL-36424714
// Cuda compilation tools, release 13.0, V13.0.88
// Based on NVVM 20.0.0
//

.version 9.0
.target sm_100
.address_size 64

	// .globl	_Z18reduceAtomicSharedPKfi
.global .align 4 .f32 result;
// _ZZ18reduceAtomicSharedPKfiE1x has been demoted

.visible .entry _Z18reduceAtomicSharedPKfi(
	.param .u64 .ptr .align 1 _Z18reduceAtomicSharedPKfi_param_0,
	.param .u32 _Z18reduceAtomicSharedPKfi_param_1
)
{
	.reg .pred 	%p<4>;
	.reg .b32 	%r<7>;
	.reg .b32 	%f<5>;
	.reg .b64 	%rd<5>;
	// demoted variable
	.shared .align 4 .f32 _ZZ18reduceAtomicSharedPKfiE1x;
	ld.param.u64 	%rd1, [_Z18reduceAtomicSharedPKfi_param_0];
	ld.param.u32 	%r3, [_Z18reduceAtomicSharedPKfi_param_1];
	mov.u32 	%r1, %tid.x;
	mov.u32 	%r4, %ctaid.x;
	mov.u32 	%r5, %ntid.x;
	mad.lo.s32 	%r2, %r4, %r5, %r1;
	setp.ne.s32 	%p1, %r1, 0;
	@%p1 bra 	$L__BB0_2;
	mov.b32 	%r6, 0;
	st.shared.u32 	[_ZZ18reduceAtomicSharedPKfiE1x], %r6;
$L__BB0_2:
	bar.sync 	0;
	setp.ge.s32 	%p2, %r2, %r3;
	@%p2 bra 	$L__BB0_4;
	cvta.to.global.u64 	%rd2, %rd1;
	mul.wide.s32 	%rd3, %r2, 4;
	add.s64 	%rd4, %rd2, %rd3;
	ld.global.f32 	%f1, [%rd4];
	atom.shared.add.f32 	%f2, [_ZZ18reduceAtomicSharedPKfiE1x], %f1;
$L__BB0_4:
	setp.ne.s32 	%p3, %r1, 0;
	bar.sync 	0;
	@%p3 bra 	$L__BB0_6;
	ld.shared.f32 	%f3, [_ZZ18reduceAtomicSharedPKfiE1x];
	atom.global.add.f32 	%f4, [result], %f3;
$L__BB0_6:
	ret;

}


// ===== COMPILED SASS (sm_100) =====

	.target	sm_100

	.elftype	@"ET_EXEC"


//--------------------- .note.nv.tkinfo           --------------------------
	.section	.note.nv.tkinfo,"",@"SHT_NOTE"
	.sectionflags	@"SHF_NOTE_NV_TKINFO"
	.tkinfo
        /*0018*/ 	.word	0x00000002
        /*0030*/ 	.string	""
        /*0030*/ 	.string	"ptxas"
        /*0030*/ 	.string	"Cuda compilation tools, release 13.0, V13.0.88"
        /*0030*/ 	.string	"Build cuda_13.0.r13.0/compiler.36424714_0"
        /*0030*/ 	.string	"-arch sm_100 -m 64 "



//--------------------- .note.nv.cuinfo           --------------------------
	.section	.note.nv.cuinfo,"",@"SHT_NOTE"
	.sectionflags	@"SHF_NOTE_NV_CUINFO"
        /*0018*/ 	.short	0x0002
        /*001a*/ 	.short	0x0064
        /*001c*/ 	.short	0x0082
	.zero		2


//--------------------- .nv.info                  --------------------------
	.section	.nv.info,"",@"SHT_CUDA_INFO"
	.align	4


	//----- nvinfo : EIATTR_REGCOUNT
	.align		4
        /*0000*/ 	.byte	0x04, 0x2f
        /*0002*/ 	.short	(.L_2 - .L_1)
	.align		4
.L_1:
        /*0004*/ 	.word	index@(_Z18reduceAtomicSharedPKfi)
        /*0008*/ 	.word	0x00000008


	//----- nvinfo : EIATTR_FRAME_SIZE
	.align		4
.L_2:
        /*000c*/ 	.byte	0x04, 0x11
        /*000e*/ 	.short	(.L_4 - .L_3)
	.align		4
.L_3:
        /*0010*/ 	.word	index@(_Z18reduceAtomicSharedPKfi)
        /*0014*/ 	.word	0x00000000


	//----- nvinfo : EIATTR_MIN_STACK_SIZE
	.align		4
.L_4:
        /*0018*/ 	.byte	0x04, 0x12
        /*001a*/ 	.short	(.L_6 - .L_5)
	.align		4
.L_5:
        /*001c*/ 	.word	index@(_Z18reduceAtomicSharedPKfi)
        /*0020*/ 	.word	0x00000000
.L_6:


//--------------------- .nv.compat                --------------------------
	.section	.nv.compat,"",@"SHT_CUDA_COMPAT_INFO"
	.align	4
        /*0000*/ 	.byte	0x02, 0x09, 0x00, 0x00, 0x02, 0x02, 0x01, 0x00, 0x02, 0x05, 0x05, 0x00, 0x03, 0x07, 0x01, 0x01
        /*0010*/ 	.byte	0x02, 0x03, 0x00, 0x00, 0x02, 0x06, 0x01, 0x00, 0x04, 0x0b, 0x08, 0x00, 0x09, 0x00, 0x00, 0x00
        /*0020*/ 	.byte	0x00, 0x00, 0x00, 0x00


//--------------------- .nv.info._Z18reduceAtomicSharedPKfi --------------------------
	.section	.nv.info._Z18reduceAtomicSharedPKfi,"",@"SHT_CUDA_INFO"
	.sectionflags	@""
	.align	4


	//----- nvinfo : EIATTR_CUDA_API_VERSION
	.align		4
        /*0000*/ 	.byte	0x04, 0x37
        /*0002*/ 	.short	(.L_8 - .L_7)
.L_7:
        /*0004*/ 	.word	0x00000082


	//----- nvinfo : EIATTR_KPARAM_INFO
	.align		4
.L_8:
        /*0008*/ 	.byte	0x04, 0x17
        /*000a*/ 	.short	(.L_10 - .L_9)
.L_9:
        /*000c*/ 	.word	0x00000000
        /*0010*/ 	.short	0x0001
        /*0012*/ 	.short	0x0008
        /*0014*/ 	.byte	0x00, 0xf0, 0x11, 0x00


	//----- nvinfo : EIATTR_KPARAM_INFO
	.align		4
.L_10:
        /*0018*/ 	.byte	0x04, 0x17
        /*001a*/ 	.short	(.L_12 - .L_11)
.L_11:
        /*001c*/ 	.word	0x00000000
        /*0020*/ 	.short	0x0000
        /*0022*/ 	.short	0x0000
        /*0024*/ 	.byte	0x00, 0xf5, 0x21, 0x00


	//----- nvinfo : EIATTR_SPARSE_MMA_MASK
	.align		4
.L_12:
        /*0028*/ 	.byte	0x03, 0x50
        /*002a*/ 	.short	0x0000


	//----- nvinfo : EIATTR_MAXREG_COUNT
	.align		4
        /*002c*/ 	.byte	0x03, 0x1b
        /*002e*/ 	.short	0x00ff


	//----- nvinfo : EIATTR_NUM_BARRIERS
	.align		4
        /*0030*/ 	.byte	0x02, 0x4c
        /*0032*/ 	.byte	0x01
	.zero		1


	//----- nvinfo : EIATTR_MERCURY_ISA_VERSION
	.align		4
        /*0034*/ 	.byte	0x03, 0x5f
        /*0036*/ 	.short	0x0101


	//----- nvinfo : EIATTR_VRC_CTA_INIT_COUNT
	.align		4
        /*0038*/ 	.byte	0x02, 0x4a
	.zero		1
	.zero		1


	//----- nvinfo : EIATTR_EXIT_INSTR_OFFSETS
	.align		4
        /*003c*/ 	.byte	0x04, 0x1c
        /*003e*/ 	.short	(.L_14 - .L_13)


	//   ....[0]....
.L_13:
        /*0040*/ 	.word	0x000001c0


	//   ....[1]....
        /*0044*/ 	.word	0x00000230


	//----- nvinfo : EIATTR_CRS_STACK_SIZE
	.align		4
.L_14:
        /*0048*/ 	.byte	0x04, 0x1e
        /*004a*/ 	.short	(.L_16 - .L_15)
.L_15:
        /*004c*/ 	.word	0x00000000


	//----- nvinfo : EIATTR_CBANK_PARAM_SIZE
	.align		4
.L_16:
        /*0050*/ 	.byte	0x03, 0x19
        /*0052*/ 	.short	0x000c


	//----- nvinfo : EIATTR_PARAM_CBANK
	.align		4
        /*0054*/ 	.byte	0x04, 0x0a
        /*0056*/ 	.short	(.L_18 - .L_17)
	.align		4
.L_17:
        /*0058*/ 	.word	index@(.nv.constant0._Z18reduceAtomicSharedPKfi)
        /*005c*/ 	.short	0x0380
        /*005e*/ 	.short	0x000c


	//----- nvinfo : EIATTR_SW_WAR
	.align		4
.L_18:
        /*0060*/ 	.byte	0x04, 0x36
        /*0062*/ 	.short	(.L_20 - .L_19)
.L_19:
        /*0064*/ 	.word	0x00000008
.L_20:


//--------------------- .nv.callgraph             --------------------------
	.section	.nv.callgraph,"",@"SHT_CUDA_CALLGRAPH"
	.align	4
	.sectionentsize	8
	.align		4
        /*0000*/ 	.word	0x00000000
	.align		4
        /*0004*/ 	.word	0xffffffff
	.align		4
        /*0008*/ 	.word	0x00000000
	.align		4
        /*000c*/ 	.word	0xfffffffe
	.align		4
        /*0010*/ 	.word	0x00000000
	.align		4
        /*0014*/ 	.word	0xfffffffd
	.align		4
        /*0018*/ 	.word	0x00000000
	.align		4
        /*001c*/ 	.word	0xfffffffc


//--------------------- .nv.constant4             --------------------------
	.section	.nv.constant4,"a",@progbits
	.align	8
	.align		8
.nv.constant4:
        /*0000*/ 	.dword	result


//--------------------- .text._Z18reduceAtomicSharedPKfi --------------------------
	.section	.text._Z18reduceAtomicSharedPKfi,"ax",@progbits
	.align	128
        .global         _Z18reduceAtomicSharedPKfi
        .type           _Z18reduceAtomicSharedPKfi,@function
        .size           _Z18reduceAtomicSharedPKfi,(.L_x_4 - _Z18reduceAtomicSharedPKfi)
        .other          _Z18reduceAtomicSharedPKfi,@"STO_CUDA_ENTRY STV_DEFAULT"
_Z18reduceAtomicSharedPKfi:
.text._Z18reduceAtomicSharedPKfi:
[----:B------:R-:W-:Y:S01]  /*0000*/  LDC R1, c[0x0][0x37c] ;  /* 0x0000df00ff017b82 */ /* 0x000fe20000000800 */
[----:B------:R-:W0:Y:S07]  /*0010*/  S2R R5, SR_TID.X ;  /* 0x0000000000057919 */ /* 0x000e2e0000002100 */
[----:B------:R-:W1:Y:S01]  /*0020*/  S2UR UR4, SR_CTAID.X ;  /* 0x00000000000479c3 */ /* 0x000e620000002500 */
[----:B------:R-:W2:Y:S01]  /*0030*/  LDCU UR5, c[0x0][0x388] ;  /* 0x00007100ff0577ac */ /* 0x000ea20008000800 */
[----:B------:R-:W-:Y:S01]  /*0040*/  BSSY.RECONVERGENT B0, `(.L_x_0) ;  /* 0x0000016000007945 */ /* 0x000fe20003800200 */
[----:B------:R-:W3:Y:S05]  /*0050*/  LDCU.64 UR6, c[0x0][0x358] ;  /* 0x00006b00ff0677ac */ /* 0x000eea0008000a00 */
[----:B------:R-:W1:Y:S01]  /*0060*/  LDC R0, c[0x0][0x360] ;  /* 0x0000d800ff007b82 */ /* 0x000e620000000800 */
[----:B0-----:R-:W-:Y:S01]  /*0070*/  ISETP.NE.AND P0, PT, R5, RZ, PT ;  /* 0x000000ff0500720c */ /* 0x001fe20003f05270 */
[----:B-1----:R-:W-:-:S05]  /*0080*/  IMAD R5, R0, UR4, R5 ;  /* 0x0000000400057c24 */ /* 0x002fca000f8e0205 */
[----:B--2---:R-:W-:-:S07]  /*0090*/  ISETP.GE.AND P1, PT, R5, UR5, PT ;  /* 0x0000000505007c0c */ /* 0x004fce000bf26270 */
[----:B------:R-:W0:Y:S01]  /*00a0*/  @!P0 S2R R3, SR_CgaCtaId ;  /* 0x0000000000038919 */ /* 0x000e220000008800 */
[----:B------:R-:W-:-:S04]  /*00b0*/  @!P0 MOV R0, 0x400 ;  /* 0x0000040000008802 */ /* 0x000fc80000000f00 */
[----:B0-----:R-:W-:-:S05]  /*00c0*/  @!P0 LEA R0, R3, R0, 0x18 ;  /* 0x0000000003008211 */ /* 0x001fca00078ec0ff */
[----:B------:R0:W-:Y:S01]  /*00d0*/  @!P0 STS [R0], RZ ;  /* 0x000000ff00008388 */ /* 0x0001e20000000800 */
[----:B------:R-:W-:Y:S06]  /*00e0*/  BAR.SYNC.DEFER_BLOCKING 0x0 ;  /* 0x0000000000007b1d */ /* 0x000fec0000010000 */
[----:B---3--:R-:W-:Y:S05]  /*00f0*/  @P1 BRA `(.L_x_1) ;  /* 0x0000000000281947 */ /* 0x008fea0003800000 */
[----:B------:R-:W1:Y:S02]  /*0100*/  LDC.64 R2, c[0x0][0x380] ;  /* 0x0000e000ff027b82 */ /* 0x000e640000000a00 */
[----:B-1----:R-:W-:-:S06]  /*0110*/  IMAD.WIDE R2, R5, 0x4, R2 ;  /* 0x0000000405027825 */ /* 0x002fcc00078e0202 */
[----:B------:R1:W5:Y:S01]  /*0120*/  LDG.E R3, desc[UR6][R2.64] ;  /* 0x0000000602037981 */ /* 0x000362000c1e1900 */
[----:B0-----:R-:W-:Y:S01]  /*0130*/  MOV R0, 0x400 ;  /* 0x0000040000007802 */ /* 0x001fe20000000f00 */
[----:B------:R-:W0:Y:S03]  /*0140*/  S2R R5, SR_CgaCtaId ;  /* 0x0000000000057919 */ /* 0x000e260000008800 */
[----:B01----:R-:W-:-:S07]  /*0150*/  LEA R0, R5, R0, 0x18 ;  /* 0x0000000005007211 */ /* 0x003fce00078ec0ff */
.L_x_2:
[----:B------:R-:W0:Y:S02]  /*0160*/  LDS R4, [R0] ;  /* 0x0000000000047984 */ /* 0x000e240000000800 */
[----:B0----5:R-:W-:-:S05]  /*0170*/  FADD R5, R3, R4 ;  /* 0x0000000403057221 */ /* 0x021fca0000000000 */
[----:B------:R-:W0:Y:S02]  /*0180*/  ATOMS.CAST.SPIN P1, [R0], R4, R5 ;  /* 0x000000040000758d */ /* 0x000e240001820005 */
[----:B0-----:R-:W-:Y:S05]  /*0190*/  @!P1 BRA `(.L_x_2) ;  /* 0xfffffffc00f09947 */ /* 0x001fea000383ffff */
.L_x_1:
[----:B------:R-:W-:Y:S05]  /*01a0*/  BSYNC.RECONVERGENT B0 ;  /* 0x0000000000007941 */ /* 0x000fea0003800200 */
.L_x_0:
[----:B------:R-:W-:Y:S06]  /*01b0*/  BAR.SYNC.DEFER_BLOCKING 0x0 ;  /* 0x0000000000007b1d */ /* 0x000fec0000010000 */
[----:B------:R-:W-:Y:S05]  /*01c0*/  @P0 EXIT ;  /* 0x000000000000094d */ /* 0x000fea0003800000 */
[----:B------:R-:W1:Y:S01]  /*01d0*/  S2UR UR5, SR_CgaCtaId ;  /* 0x00000000000579c3 */ /* 0x000e620000008800 */
[----:B------:R-:W-:-:S07]  /*01e0*/  UMOV UR4, 0x400 ;  /* 0x0000040000047882 */ /* 0x000fce0000000000 */
[----:B------:R-:W2:Y:S01]  /*01f0*/  LDC.64 R2, c[0x4][RZ] ;  /* 0x01000000ff027b82 */ /* 0x000ea20000000a00 */
[----:B-1----:R-:W-:-:S09]  /*0200*/  ULEA UR4, UR5, UR4, 0x18 ;  /* 0x0000000405047291 */ /* 0x002fd2000f8ec0ff */
[----:B------:R-:W2:Y:S04]  /*0210*/  LDS R5, [UR4] ;  /* 0x00000004ff057984 */ /* 0x000ea80008000800 */
[----:B--2---:R-:W-:Y:S01]  /*0220*/  REDG.E.ADD.F32.FTZ.RN.STRONG.GPU desc[UR6][R2.64], R5 ;  /* 0x00000005020079a6 */ /* 0x004fe2000c12f306 */
[----:B------:R-:W-:Y:S05]  /*0230*/  EXIT ;  /* 0x000000000000794d */ /* 0x000fea0003800000 */
.L_x_3:
[----:B------:R-:W-:-:S00]  /*0240*/  BRA `(.L_x_3) ;  /* 0xfffffffc00fc7947 */ /* 0x000fc0000383ffff */
[----:B------:R-:W-:-:S00]  /*0250*/  NOP ;  /* 0x0000000000007918 */ /* 0x000fc00000000000 */
        /* <DEDUP_REMOVED lines=10> */
.L_x_4:


//--------------------- .nv.shared._Z18reduceAtomicSharedPKfi --------------------------
	.section	.nv.shared._Z18reduceAtomicSharedPKfi,"aw",@nobits
	.sectionflags	@""
	.align	4
.nv.shared._Z18reduceAtomicSharedPKfi:
	.zero		1028


//--------------------- .nv.shared.reserved.0     --------------------------
	.section	.nv.shared.reserved.0,"aw",@nobits
	.weak		__nv_reservedSMEM_offset_0_alias
	.size		__nv_reservedSMEM_offset_0_alias, 0, 64
	.other		__nv_reservedSMEM_offset_0_alias,@"STO_CUDA_RESERVED_SHARED STV_DEFAULT"
__nv_reservedSMEM_offset_0_alias:
	.zero		0
	.zero		64


//--------------------- .nv.global                --------------------------
	.section	.nv.global,"aw",@nobits
	.align	4
.nv.global:
	.type		result,@object
	.size		result,(.L_0 - result)
result:
	.zero		4
.L_0:


//--------------------- .nv.constant0._Z18reduceAtomicSharedPKfi --------------------------
	.section	.nv.constant0._Z18reduceAtomicSharedPKfi,"a",@progbits
	.sectionflags	@""
	.align	4
.nv.constant0._Z18reduceAtomicSharedPKfi:
	.zero		908


//--------------------- SYMBOLS --------------------------

	.type		.nv.reservedSmem.offset0,@object
	.size		.nv.reservedSmem.offset0,0x4
	.type		.nv.reservedSmem.cap,@object
	.size		.nv.reservedSmem.cap,0x4
